//
// Generated by NVIDIA NVVM Compiler
//
// Compiler Build ID: CL-36424714
// Cuda compilation tools, release 13.0, V13.0.88
// Based on NVVM 20.0.0
//

.version 9.0
.target sm_100
.address_size 64

	// .globl	_Z12mandelKernelffffPiiii

.visible .entry _Z12mandelKernelffffPiiii(
	.param .f32 _Z12mandelKernelffffPiiii_param_0,
	.param .f32 _Z12mandelKernelffffPiiii_param_1,
	.param .f32 _Z12mandelKernelffffPiiii_param_2,
	.param .f32 _Z12mandelKernelffffPiiii_param_3,
	.param .u64 .ptr .align 1 _Z12mandelKernelffffPiiii_param_4,
	.param .u32 _Z12mandelKernelffffPiiii_param_5,
	.param .u32 _Z12mandelKernelffffPiiii_param_6,
	.param .u32 _Z12mandelKernelffffPiiii_param_7
)
{
	.reg .pred 	%p<4>;
	.reg .b32 	%r<19>;
	.reg .b32 	%f<20>;
	.reg .b64 	%rd<5>;

	ld.param.f32 	%f9, [_Z12mandelKernelffffPiiii_param_0];
	ld.param.f32 	%f10, [_Z12mandelKernelffffPiiii_param_1];
	ld.param.f32 	%f11, [_Z12mandelKernelffffPiiii_param_2];
	ld.param.f32 	%f12, [_Z12mandelKernelffffPiiii_param_3];
	ld.param.u64 	%rd1, [_Z12mandelKernelffffPiiii_param_4];
	ld.param.u32 	%r6, [_Z12mandelKernelffffPiiii_param_5];
	ld.param.u32 	%r7, [_Z12mandelKernelffffPiiii_param_7];
	mov.u32 	%r9, %ctaid.x;
	mov.u32 	%r10, %ntid.x;
	mov.u32 	%r11, %tid.x;
	mad.lo.s32 	%r1, %r9, %r10, %r11;
	mov.u32 	%r12, %ctaid.y;
	mov.u32 	%r13, %ntid.y;
	mov.u32 	%r14, %tid.y;
	mad.lo.s32 	%r2, %r12, %r13, %r14;
	cvt.rn.f32.s32 	%f13, %r1;
	fma.rn.f32 	%f1, %f11, %f13, %f9;
	cvt.rn.f32.u32 	%f14, %r2;
	fma.rn.f32 	%f2, %f12, %f14, %f10;
	setp.lt.s32 	%p1, %r7, 1;
	mov.b32 	%r18, 0;
	@%p1 bra 	$L__BB0_4;
	mov.b32 	%r17, 0;
	mov.f32 	%f18, %f2;
	mov.f32 	%f19, %f1;
$L__BB0_2:
	mul.f32 	%f5, %f19, %f19;
	mul.f32 	%f6, %f18, %f18;
	add.f32 	%f15, %f5, %f6;
	setp.gt.f32 	%p2, %f15, 0f40800000;
	mov.u32 	%r18, %r17;
	@%p2 bra 	$L__BB0_4;
	sub.f32 	%f16, %f5, %f6;
	add.f32 	%f17, %f19, %f19;
	add.f32 	%f19, %f1, %f16;
	fma.rn.f32 	%f18, %f17, %f18, %f2;
	add.s32 	%r17, %r17, 1;
	setp.ne.s32 	%p3, %r17, %r7;
	mov.u32 	%r18, %r7;
	@%p3 bra 	$L__BB0_2;
$L__BB0_4:
	cvta.to.global.u64 	%rd2, %rd1;
	mad.lo.s32 	%r16, %r6, %r2, %r1;
	mul.wide.s32 	%rd3, %r16, 4;
	add.s64 	%rd4, %rd2, %rd3;
	st.global.u32 	[%rd4], %r18;
	ret;

}


// ===== COMPILED SASS (sm_100) =====

	.target	sm_100

	.elftype	@"ET_EXEC"


//--------------------- .note.nv.tkinfo           --------------------------
	.section	.note.nv.tkinfo,"",@"SHT_NOTE"
	.sectionflags	@"SHF_NOTE_NV_TKINFO"
	.tkinfo
        /*0018*/ 	.word	0x00000002
        /*0030*/ 	.string	""
        /*0030*/ 	.string	"ptxas"
        /*0030*/ 	.string	"Cuda compilation tools, release 13.0, V13.0.88"
        /*0030*/ 	.string	"Build cuda_13.0.r13.0/compiler.36424714_0"
        /*0030*/ 	.string	"-arch sm_100 -m 64 "



//--------------------- .note.nv.cuinfo           --------------------------
	.section	.note.nv.cuinfo,"",@"SHT_NOTE"
	.sectionflags	@"SHF_NOTE_NV_CUINFO"
        /*0018*/ 	.short	0x0002
        /*001a*/ 	.short	0x0064
        /*001c*/ 	.short	0x0082
	.zero		2


//--------------------- .nv.info                  --------------------------
	.section	.nv.info,"",@"SHT_CUDA_INFO"
	.align	4


	//----- nvinfo : EIATTR_REGCOUNT
	.align		4
        /*0000*/ 	.byte	0x04, 0x2f
        /*0002*/ 	.short	(.L_1 - .L_0)
	.align		4
.L_0:
        /*0004*/ 	.word	index@(_Z12mandelKernelffffPiiii)
        /*0008*/ 	.word	0x00000010


	//----- nvinfo : EIATTR_FRAME_SIZE
	.align		4
.L_1:
        /*000c*/ 	.byte	0x04, 0x11
        /*000e*/ 	.short	(.L_3 - .L_2)
	.align		4
.L_2:
        /*0010*/ 	.word	index@(_Z12mandelKernelffffPiiii)
        /*0014*/ 	.word	0x00000000


	//----- nvinfo : EIATTR_MIN_STACK_SIZE
	.align		4
.L_3:
        /*0018*/ 	.byte	0x04, 0x12
        /*001a*/ 	.short	(.L_5 - .L_4)
	.align		4
.L_4:
        /*001c*/ 	.word	index@(_Z12mandelKernelffffPiiii)
        /*0020*/ 	.word	0x00000000
.L_5:


//--------------------- .nv.compat                --------------------------
	.section	.nv.compat,"",@"SHT_CUDA_COMPAT_INFO"
	.align	4
        /*0000*/ 	.byte	0x02, 0x09, 0x00, 0x00, 0x02, 0x02, 0x01, 0x00, 0x02, 0x05, 0x05, 0x00, 0x03, 0x07, 0x01, 0x01
        /*0010*/ 	.byte	0x02, 0x03, 0x00, 0x00, 0x02, 0x06, 0x01, 0x00, 0x04, 0x0b, 0x08, 0x00, 0x01, 0x00, 0x00, 0x00
        /*0020*/ 	.byte	0x00, 0x00, 0x00, 0x00


//--------------------- .nv.info._Z12mandelKernelffffPiiii --------------------------
	.section	.nv.info._Z12mandelKernelffffPiiii,"",@"SHT_CUDA_INFO"
	.sectionflags	@""
	.align	4


	//----- nvinfo : EIATTR_CUDA_API_VERSION
	.align		4
        /*0000*/ 	.byte	0x04, 0x37
        /*0002*/ 	.short	(.L_7 - .L_6)
.L_6:
        /*0004*/ 	.word	0x00000082


	//----- nvinfo : EIATTR_KPARAM_INFO
	.align		4
.L_7:
        /*0008*/ 	.byte	0x04, 0x17
        /*000a*/ 	.short	(.L_9 - .L_8)
.L_8:
        /*000c*/ 	.word	0x00000000
        /*0010*/ 	.short	0x0007
        /*0012*/ 	.short	0x0020
        /*0014*/ 	.byte	0x00, 0xf0, 0x11, 0x00


	//----- nvinfo : EIATTR_KPARAM_INFO
	.align		4
.L_9:
        /*0018*/ 	.byte	0x04, 0x17
        /*001a*/ 	.short	(.L_11 - .L_10)
.L_10:
        /*001c*/ 	.word	0x00000000
        /*0020*/ 	.short	0x0006
        /*0022*/ 	.short	0x001c
        /*0024*/ 	.byte	0x00, 0xf0, 0x11, 0x00


	//----- nvinfo : EIATTR_KPARAM_INFO
	.align		4
.L_11:
        /*0028*/ 	.byte	0x04, 0x17
        /*002a*/ 	.short	(.L_13 - .L_12)
.L_12:
        /*002c*/ 	.word	0x00000000
        /*0030*/ 	.short	0x0005
        /*0032*/ 	.short	0x0018
        /*0034*/ 	.byte	0x00, 0xf0, 0x11, 0x00


	//----- nvinfo : EIATTR_KPARAM_INFO
	.align		4
.L_13:
        /*0038*/ 	.byte	0x04, 0x17
        /*003a*/ 	.short	(.L_15 - .L_14)
.L_14:
        /*003c*/ 	.word	0x00000000
        /*0040*/ 	.short	0x0004
        /*0042*/ 	.short	0x0010
        /*0044*/ 	.byte	0x00, 0xf5, 0x21, 0x00


	//----- nvinfo : EIATTR_KPARAM_INFO
	.align		4
.L_15:
        /*0048*/ 	.byte	0x04, 0x17
        /*004a*/ 	.short	(.L_17 - .L_16)
.L_16:
        /*004c*/ 	.word	0x00000000
        /*0050*/ 	.short	0x0003
        /*0052*/ 	.short	0x000c
        /*0054*/ 	.byte	0x00, 0xf0, 0x11, 0x00


	//----- nvinfo : EIATTR_KPARAM_INFO
	.align		4
.L_17:
        /*0058*/ 	.byte	0x04, 0x17
        /*005a*/ 	.short	(.L_19 - .L_18)
.L_18:
        /*005c*/ 	.word	0x00000000
        /*0060*/ 	.short	0x0002
        /*0062*/ 	.short	0x0008
        /*0064*/ 	.byte	0x00, 0xf0, 0x11, 0x00


	//----- nvinfo : EIATTR_KPARAM_INFO
	.align		4
.L_19:
        /*0068*/ 	.byte	0x04, 0x17
        /*006a*/ 	.short	(.L_21 - .L_20)
.L_20:
        /*006c*/ 	.word	0x00000000
        /*0070*/ 	.short	0x0001
        /*0072*/ 	.short	0x0004
        /*0074*/ 	.byte	0x00, 0xf0, 0x11, 0x00


	//----- nvinfo : EIATTR_KPARAM_INFO
	.align		4
.L_21:
        /*0078*/ 	.byte	0x04, 0x17
        /*007a*/ 	.short	(.L_23 - .L_22)
.L_22:
        /*007c*/ 	.word	0x00000000
        /*0080*/ 	.short	0x0000
        /*0082*/ 	.short	0x0000
        /*0084*/ 	.byte	0x00, 0xf0, 0x11, 0x00


	//----- nvinfo : EIATTR_SPARSE_MMA_MASK
	.align		4
.L_23:
        /*0088*/ 	.byte	0x03, 0x50
        /*008a*/ 	.short	0x0000


	//----- nvinfo : EIATTR_MAXREG_COUNT
	.align		4
        /*008c*/ 	.byte	0x03, 0x1b
        /*008e*/ 	.short	0x00ff


	//----- nvinfo : EIATTR_MERCURY_ISA_VERSION
	.align		4
        /*0090*/ 	.byte	0x03, 0x5f
        /*0092*/ 	.short	0x0101


	//----- nvinfo : EIATTR_VRC_CTA_INIT_COUNT
	.align		4
        /*0094*/ 	.byte	0x02, 0x4a
	.zero		1
	.zero		1


	//----- nvinfo : EIATTR_EXIT_INSTR_OFFSETS
	.align		4
        /*0098*/ 	.byte	0x04, 0x1c
        /*009a*/ 	.short	(.L_25 - .L_24)


	//   ....[0]....
.L_24:
        /*009c*/ 	.word	0x000002d0


	//----- nvinfo : EIATTR_CRS_STACK_SIZE
	.align		4
.L_25:
        /*00a0*/ 	.byte	0x04, 0x1e
        /*00a2*/ 	.short	(.L_27 - .L_26)
.L_26:
        /*00a4*/ 	.word	0x00000000


	//----- nvinfo : EIATTR_CBANK_PARAM_SIZE
	.align		4
.L_27:
        /*00a8*/ 	.byte	0x03, 0x19
        /*00aa*/ 	.short	0x0024


	//----- nvinfo : EIATTR_PARAM_CBANK
	.align		4
        /*00ac*/ 	.byte	0x04, 0x0a
        /*00ae*/ 	.short	(.L_29 - .L_28)
	.align		4
.L_28:
        /*00b0*/ 	.word	index@(.nv.constant0._Z12mandelKernelffffPiiii)
        /*00b4*/ 	.short	0x0380
        /*00b6*/ 	.short	0x0024


	//----- nvinfo : EIATTR_SW_WAR
	.align		4
.L_29:
        /*00b8*/ 	.byte	0x04, 0x36
        /*00ba*/ 	.short	(.L_31 - .L_30)
.L_30:
        /*00bc*/ 	.word	0x00000008
.L_31:


//--------------------- .nv.callgraph             --------------------------
	.section	.nv.callgraph,"",@"SHT_CUDA_CALLGRAPH"
	.align	4
	.sectionentsize	8
	.align		4
        /*0000*/ 	.word	0x00000000
	.align		4
        /*0004*/ 	.word	0xffffffff
	.align		4
        /*0008*/ 	.word	0x00000000
	.align		4
        /*000c*/ 	.word	0xfffffffe
	.align		4
        /*0010*/ 	.word	0x00000000
	.align		4
        /*0014*/ 	.word	0xfffffffd
	.align		4
        /*0018*/ 	.word	0x00000000
	.align		4
        /*001c*/ 	.word	0xfffffffc


//--------------------- .text._Z12mandelKernelffffPiiii --------------------------
	.section	.text._Z12mandelKernelffffPiiii,"ax",@progbits
	.align	128
        .global         _Z12mandelKernelffffPiiii
        .type           _Z12mandelKernelffffPiiii,@function
        .size           _Z12mandelKernelffffPiiii,(.L_x_4 - _Z12mandelKernelffffPiiii)
        .other          _Z12mandelKernelffffPiiii,@"STO_CUDA_ENTRY STV_DEFAULT"
_Z12mandelKernelffffPiiii:
.text._Z12mandelKernelffffPiiii:
[----:B------:R-:W-:Y:S01]  /*0000*/  LDC R1, c[0x0][0x37c] ;  /* 0x0000df00ff017b82 */ /* 0x000fe20000000800 */
[----:B------:R-:W0:Y:S07]  /*0010*/  S2R R2, SR_TID.Y ;  /* 0x0000000000027919 */ /* 0x000e2e0000002200 */
[----:B------:R-:W1:Y:S01]  /*0020*/  LDC R0, c[0x0][0x360] ;  /* 0x0000d800ff007b82 */ /* 0x000e620000000800 */
[----:B------:R-:W2:Y:S01]  /*0030*/  LDCU UR6, c[0x0][0x3a0] ;  /* 0x00007400ff0677ac */ /* 0x000ea20008000800 */
[----:B------:R-:W1:Y:S06]  /*0040*/  S2R R3, SR_TID.X ;  /* 0x0000000000037919 */ /* 0x000e6c0000002100 */
[----:B------:R-:W0:Y:S08]  /*0050*/  S2UR UR5, SR_CTAID.Y ;  /* 0x00000000000579c3 */ /* 0x000e300000002600 */
[----:B------:R-:W0:Y:S01]  /*0060*/  LDC R5, c[0x0][0x364] ;  /* 0x0000d900ff057b82 */ /* 0x000e220000000800 */
[----:B--2---:R-:W-:-:S07]  /*0070*/  UISETP.GE.AND UP0, UPT, UR6, 0x1, UPT ;  /* 0x000000010600788c */ /* 0x004fce000bf06270 */
[----:B------:R-:W1:Y:S08]  /*0080*/  S2UR UR4, SR_CTAID.X ;  /* 0x00000000000479c3 */ /* 0x000e700000002500 */
[----:B------:R-:W2:Y:S08]  /*0090*/  LDC.64 R8, c[0x0][0x380] ;  /* 0x0000e000ff087b82 */ /* 0x000eb00000000a00 */
[----:B------:R-:W2:Y:S01]  /*00a0*/  LDC.64 R6, c[0x0][0x388] ;  /* 0x0000e200ff067b82 */ /* 0x000ea20000000a00 */
[----:B0-----:R-:W-:-:S05]  /*00b0*/  IMAD R5, R5, UR5, R2 ;  /* 0x0000000505057c24 */ /* 0x001fca000f8e0202 */
[----:B------:R-:W-:Y:S01]  /*00c0*/  I2FP.F32.U32 R2, R5 ;  /* 0x0000000500027245 */ /* 0x000fe20000201000 */
[----:B-1----:R-:W-:Y:S01]  /*00d0*/  IMAD R0, R0, UR4, R3 ;  /* 0x0000000400007c24 */ /* 0x002fe2000f8e0203 */
[----:B------:R-:W0:Y:S04]  /*00e0*/  LDCU.64 UR4, c[0x0][0x358] ;  /* 0x00006b00ff0477ac */ /* 0x000e280008000a00 */
[----:B------:R-:W-:Y:S01]  /*00f0*/  I2FP.F32.S32 R3, R0 ;  /* 0x0000000000037245 */ /* 0x000fe20000201400 */
[----:B--2---:R-:W-:Y:S01]  /*0100*/  FFMA R2, R2, R7, R9 ;  /* 0x0000000702027223 */ /* 0x004fe20000000009 */
[----:B------:R-:W-:-:S03]  /*0110*/  HFMA2 R7, -RZ, RZ, 0, 0 ;  /* 0x00000000ff077431 */ /* 0x000fc600000001ff */
[----:B------:R-:W-:Y:S01]  /*0120*/  FFMA R3, R3, R6, R8 ;  /* 0x0000000603037223 */ /* 0x000fe20000000008 */
[----:B0-----:R-:W-:Y:S06]  /*0130*/  BRA.U !UP0, `(.L_x_0) ;  /* 0x0000000108507547 */ /* 0x001fec000b800000 */
[----:B------:R-:W-:Y:S01]  /*0140*/  BSSY.RECONVERGENT B0, `(.L_x_0) ;  /* 0x0000013000007945 */ /* 0x000fe20003800200 */
[----:B------:R-:W-:Y:S01]  /*0150*/  MOV R7, RZ ;  /* 0x000000ff00077202 */ /* 0x000fe20000000f00 */
[----:B------:R-:W0:Y:S01]  /*0160*/  LDCU UR7, c[0x0][0x3a0] ;  /* 0x00007400ff0777ac */ /* 0x000e220008000800 */
[----:B------:R-:W-:Y:S02]  /*0170*/  MOV R9, R2 ;  /* 0x0000000200097202 */ /* 0x000fe40000000f00 */
[----:B------:R-:W-:Y:S01]  /*0180*/  MOV R4, R3 ;  /* 0x0000000300047202 */ /* 0x000fe20000000f00 */
[----:B------:R-:W1:Y:S06]  /*0190*/  LDCU UR8, c[0x0][0x3a0] ;  /* 0x00007400ff0877ac */ /* 0x000e6c0008000800 */
.L_x_2:
[----:B------:R-:W-:Y:S01]  /*01a0*/  FMUL R6, R4, R4 ;  /* 0x0000000404067220 */ /* 0x000fe20000400000 */
[----:B------:R-:W-:-:S04]  /*01b0*/  FMUL R13, R9, R9 ;  /* 0x00000009090d7220 */ /* 0x000fc80000400000 */
[----:B------:R-:W-:-:S05]  /*01c0*/  FADD R8, R6, R13 ;  /* 0x0000000d06087221 */ /* 0x000fca0000000000 */
[----:B------:R-:W-:-:S13]  /*01d0*/  FSETP.GT.AND P0, PT, R8, 4, PT ;  /* 0x408000000800780b */ /* 0x000fda0003f04000 */
[----:B------:R-:W-:Y:S05]  /*01e0*/  @P0 BRA `(.L_x_1) ;  /* 0x0000000000200947 */ /* 0x000fea0003800000 */
[----:B------:R-:W-:Y:S01]  /*01f0*/  IADD3 R7, PT, PT, R7, 0x1, RZ ;  /* 0x0000000107077810 */ /* 0x000fe20007ffe0ff */
[----:B------:R-:W-:Y:S01]  /*0200*/  FADD R11, R4, R4 ;  /* 0x00000004040b7221 */ /* 0x000fe20000000000 */
[----:B------:R-:W-:Y:S02]  /*0210*/  FADD R4, R6, -R13 ;  /* 0x8000000d06047221 */ /* 0x000fe40000000000 */
[----:B-1----:R-:W-:Y:S01]  /*0220*/  ISETP.NE.AND P0, PT, R7, UR8, PT ;  /* 0x0000000807007c0c */ /* 0x002fe2000bf05270 */
[----:B------:R-:W-:Y:S01]  /*0230*/  FFMA R9, R11, R9, R2 ;  /* 0x000000090b097223 */ /* 0x000fe20000000002 */
[----:B------:R-:W-:-:S11]  /*0240*/  FADD R4, R3, R4 ;  /* 0x0000000403047221 */ /* 0x000fd60000000000 */
[----:B------:R-:W-:Y:S05]  /*0250*/  @P0 BRA `(.L_x_2) ;  /* 0xfffffffc00d00947 */ /* 0x000fea000383ffff */
[----:B0-----:R-:W-:-:S07]  /*0260*/  MOV R7, UR7 ;  /* 0x0000000700077c02 */ /* 0x001fce0008000f00 */
.L_x_1:
[----:B01----:R-:W-:Y:S05]  /*0270*/  BSYNC.RECONVERGENT B0 ;  /* 0x0000000000007941 */ /* 0x003fea0003800200 */
.L_x_0:
[----:B------:R-:W0:Y:S01]  /*0280*/  LDC.64 R2, c[0x0][0x390] ;  /* 0x0000e400ff027b82 */ /* 0x000e220000000a00 */
[----:B------:R-:W1:Y:S02]  /*0290*/  LDCU UR6, c[0x0][0x398] ;  /* 0x00007300ff0677ac */ /* 0x000e640008000800 */
[----:B-1----:R-:W-:-:S04]  /*02a0*/  IMAD R5, R5, UR6, R0 ;  /* 0x0000000605057c24 */ /* 0x002fc8000f8e0200 */
[----:B0-----:R-:W-:-:S05]  /*02b0*/  IMAD.WIDE R2, R5, 0x4, R2 ;  /* 0x0000000405027825 */ /* 0x001fca00078e0202 */
[----:B------:R-:W-:Y:S01]  /*02c0*/  STG.E desc[UR4][R2.64], R7 ;  /* 0x0000000702007986 */ /* 0x000fe2000c101904 */
[----:B------:R-:W-:Y:S05]  /*02d0*/  EXIT ;  /* 0x000000000000794d */ /* 0x000fea0003800000 */
.L_x_3:
[----:B------:R-:W-:-:S00]  /*02e0*/  BRA `(.L_x_3) ;  /* 0xfffffffc00fc7947 */ /* 0x000fc0000383ffff */
[----:B------:R-:W-:-:S00]  /*02f0*/  NOP ;  /* 0x0000000000007918 */ /* 0x000fc00000000000 */
        /* <DEDUP_REMOVED lines=8> */
.L_x_4:


//--------------------- .nv.shared.reserved.0     --------------------------
	.section	.nv.shared.reserved.0,"aw",@nobits
	.weak		__nv_reservedSMEM_offset_0_alias
	.size		__nv_reservedSMEM_offset_0_alias, 0, 64
	.other		__nv_reservedSMEM_offset_0_alias,@"STO_CUDA_RESERVED_SHARED STV_DEFAULT"
__nv_reservedSMEM_offset_0_alias:
	.zero		0
	.zero		64


//--------------------- .nv.constant0._Z12mandelKernelffffPiiii --------------------------
	.section	.nv.constant0._Z12mandelKernelffffPiiii,"a",@progbits
	.sectionflags	@""
	.align	4
.nv.constant0._Z12mandelKernelffffPiiii:
	.zero		932


//--------------------- SYMBOLS --------------------------

	.type		.nv.reservedSmem.offset0,@object
	.size		.nv.reservedSmem.offset0,0x4
